//
// Generated by NVIDIA NVVM Compiler
//
// Compiler Build ID: CL-36424714
// Cuda compilation tools, release 13.0, V13.0.88
// Based on NVVM 20.0.0
//

.version 9.0
.target sm_100
.address_size 64

	// .globl	_Z14matmul_advancePiS_S_
// _ZZ14matmul_advancePiS_S_E6buffer has been demoted

.visible .entry _Z14matmul_advancePiS_S_(
	.param .u64 .ptr .align 1 _Z14matmul_advancePiS_S__param_0,
	.param .u64 .ptr .align 1 _Z14matmul_advancePiS_S__param_1,
	.param .u64 .ptr .align 1 _Z14matmul_advancePiS_S__param_2
)
{
	.reg .pred 	%p<3>;
	.reg .b32 	%r<27>;
	.reg .b64 	%rd<19>;
	// demoted variable
	.shared .align 4 .b8 _ZZ14matmul_advancePiS_S_E6buffer[3072];
	ld.param.u64 	%rd2, [_Z14matmul_advancePiS_S__param_0];
	ld.param.u64 	%rd3, [_Z14matmul_advancePiS_S__param_1];
	ld.param.u64 	%rd1, [_Z14matmul_advancePiS_S__param_2];
	cvta.to.global.u64 	%rd4, %rd3;
	cvta.to.global.u64 	%rd5, %rd2;
	mov.u32 	%r5, %ctaid.x;
	mov.u32 	%r6, %ntid.x;
	mov.u32 	%r7, %tid.x;
	mad.lo.s32 	%r1, %r5, %r6, %r7;
	mov.u32 	%r8, %ctaid.y;
	mov.u32 	%r9, %ntid.y;
	mov.u32 	%r10, %tid.y;
	mad.lo.s32 	%r2, %r8, %r9, %r10;
	mul.lo.s32 	%r11, %r1, 3;
	cvt.s64.s32 	%rd6, %r11;
	mov.u32 	%r3, %tid.z;
	cvt.u64.u32 	%rd7, %r3;
	add.s64 	%rd8, %rd6, %rd7;
	shl.b64 	%rd9, %rd8, 2;
	add.s64 	%rd10, %rd5, %rd9;
	ld.global.u32 	%r12, [%rd10];
	shl.b32 	%r13, %r3, 5;
	add.s32 	%r14, %r2, %r13;
	mul.wide.u32 	%rd11, %r14, 4;
	add.s64 	%rd12, %rd4, %rd11;
	ld.global.u32 	%r15, [%rd12];
	mul.lo.s32 	%r16, %r15, %r12;
	mov.u32 	%r17, _ZZ14matmul_advancePiS_S_E6buffer;
	mad.lo.s32 	%r18, %r7, 192, %r17;
	mad.lo.s32 	%r4, %r10, 12, %r18;
	shl.b32 	%r19, %r3, 2;
	add.s32 	%r20, %r4, %r19;
	st.shared.u32 	[%r20], %r16;
	bar.sync 	0;
	setp.ne.s32 	%p1, %r3, 0;
	@%p1 bra 	$L__BB0_2;
	ld.shared.u32 	%r21, [%r4+4];
	ld.shared.u32 	%r22, [%r4];
	shl.b32 	%r23, %r21, 1;
	add.s32 	%r24, %r22, %r23;
	st.shared.u32 	[%r4], %r24;
$L__BB0_2:
	setp.ne.s32 	%p2, %r3, 0;
	bar.sync 	0;
	@%p2 bra 	$L__BB0_4;
	ld.shared.u32 	%r25, [%r4];
	shl.b32 	%r26, %r1, 5;
	cvt.s64.s32 	%rd13, %r26;
	cvt.u64.u32 	%rd14, %r2;
	add.s64 	%rd15, %rd13, %rd14;
	cvta.to.global.u64 	%rd16, %rd1;
	shl.b64 	%rd17, %rd15, 2;
	add.s64 	%rd18, %rd16, %rd17;
	st.global.u32 	[%rd18], %r25;
$L__BB0_4:
	ret;

}


// ===== COMPILED SASS (sm_100) =====

	.target	sm_100

	.elftype	@"ET_EXEC"


//--------------------- .note.nv.tkinfo           --------------------------
	.section	.note.nv.tkinfo,"",@"SHT_NOTE"
	.sectionflags	@"SHF_NOTE_NV_TKINFO"
	.tkinfo
        /*0018*/ 	.word	0x00000002
        /*0030*/ 	.string	""
        /*0030*/ 	.string	"ptxas"
        /*0030*/ 	.string	"Cuda compilation tools, release 13.0, V13.0.88"
        /*0030*/ 	.string	"Build cuda_13.0.r13.0/compiler.36424714_0"
        /*0030*/ 	.string	"-arch sm_100 -m 64 "



//--------------------- .note.nv.cuinfo           --------------------------
	.section	.note.nv.cuinfo,"",@"SHT_NOTE"
	.sectionflags	@"SHF_NOTE_NV_CUINFO"
        /*0018*/ 	.short	0x0002
        /*001a*/ 	.short	0x0064
        /*001c*/ 	.short	0x0082
	.zero		2


//--------------------- .nv.info                  --------------------------
	.section	.nv.info,"",@"SHT_CUDA_INFO"
	.align	4


	//----- nvinfo : EIATTR_REGCOUNT
	.align		4
        /*0000*/ 	.byte	0x04, 0x2f
        /*0002*/ 	.short	(.L_1 - .L_0)
	.align		4
.L_0:
        /*0004*/ 	.word	index@(_Z14matmul_advancePiS_S_)
        /*0008*/ 	.word	0x0000000e


	//----- nvinfo : EIATTR_FRAME_SIZE
	.align		4
.L_1:
        /*000c*/ 	.byte	0x04, 0x11
        /*000e*/ 	.short	(.L_3 - .L_2)
	.align		4
.L_2:
        /*0010*/ 	.word	index@(_Z14matmul_advancePiS_S_)
        /*0014*/ 	.word	0x00000000


	//----- nvinfo : EIATTR_MIN_STACK_SIZE
	.align		4
.L_3:
        /*0018*/ 	.byte	0x04, 0x12
        /*001a*/ 	.short	(.L_5 - .L_4)
	.align		4
.L_4:
        /*001c*/ 	.word	index@(_Z14matmul_advancePiS_S_)
        /*0020*/ 	.word	0x00000000
.L_5:


//--------------------- .nv.compat                --------------------------
	.section	.nv.compat,"",@"SHT_CUDA_COMPAT_INFO"
	.align	4
        /*0000*/ 	.byte	0x02, 0x09, 0x00, 0x00, 0x02, 0x02, 0x01, 0x00, 0x02, 0x05, 0x05, 0x00, 0x03, 0x07, 0x01, 0x01
        /*0010*/ 	.byte	0x02, 0x03, 0x00, 0x00, 0x02, 0x06, 0x01, 0x00, 0x04, 0x0b, 0x08, 0x00, 0x09, 0x00, 0x00, 0x00
        /*0020*/ 	.byte	0x00, 0x00, 0x00, 0x00


//--------------------- .nv.info._Z14matmul_advancePiS_S_ --------------------------
	.section	.nv.info._Z14matmul_advancePiS_S_,"",@"SHT_CUDA_INFO"
	.sectionflags	@""
	.align	4


	//----- nvinfo : EIATTR_CUDA_API_VERSION
	.align		4
        /*0000*/ 	.byte	0x04, 0x37
        /*0002*/ 	.short	(.L_7 - .L_6)
.L_6:
        /*0004*/ 	.word	0x00000082


	//----- nvinfo : EIATTR_KPARAM_INFO
	.align		4
.L_7:
        /*0008*/ 	.byte	0x04, 0x17
        /*000a*/ 	.short	(.L_9 - .L_8)
.L_8:
        /*000c*/ 	.word	0x00000000
        /*0010*/ 	.short	0x0002
        /*0012*/ 	.short	0x0010
        /*0014*/ 	.byte	0x00, 0xf5, 0x21, 0x00


	//----- nvinfo : EIATTR_KPARAM_INFO
	.align		4
.L_9:
        /*0018*/ 	.byte	0x04, 0x17
        /*001a*/ 	.short	(.L_11 - .L_10)
.L_10:
        /*001c*/ 	.word	0x00000000
        /*0020*/ 	.short	0x0001
        /*0022*/ 	.short	0x0008
        /*0024*/ 	.byte	0x00, 0xf5, 0x21, 0x00


	//----- nvinfo : EIATTR_KPARAM_INFO
	.align		4
.L_11:
        /*0028*/ 	.byte	0x04, 0x17
        /*002a*/ 	.short	(.L_13 - .L_12)
.L_12:
        /*002c*/ 	.word	0x00000000
        /*0030*/ 	.short	0x0000
        /*0032*/ 	.short	0x0000
        /*0034*/ 	.byte	0x00, 0xf5, 0x21, 0x00


	//----- nvinfo : EIATTR_SPARSE_MMA_MASK
	.align		4
.L_13:
        /*0038*/ 	.byte	0x03, 0x50
        /*003a*/ 	.short	0x0000


	//----- nvinfo : EIATTR_MAXREG_COUNT
	.align		4
        /*003c*/ 	.byte	0x03, 0x1b
        /*003e*/ 	.short	0x00ff


	//----- nvinfo : EIATTR_NUM_BARRIERS
	.align		4
        /*0040*/ 	.byte	0x02, 0x4c
        /*0042*/ 	.byte	0x01
	.zero		1


	//----- nvinfo : EIATTR_MERCURY_ISA_VERSION
	.align		4
        /*0044*/ 	.byte	0x03, 0x5f
        /*0046*/ 	.short	0x0101


	//----- nvinfo : EIATTR_VRC_CTA_INIT_COUNT
	.align		4
        /*0048*/ 	.byte	0x02, 0x4a
	.zero		1
	.zero		1


	//----- nvinfo : EIATTR_EXIT_INSTR_OFFSETS
	.align		4
        /*004c*/ 	.byte	0x04, 0x1c
        /*004e*/ 	.short	(.L_15 - .L_14)


	//   ....[0]....
.L_14:
        /*0050*/ 	.word	0x00000250


	//   ....[1]....
        /*0054*/ 	.word	0x000002e0


	//----- nvinfo : EIATTR_CBANK_PARAM_SIZE
	.align		4
.L_15:
        /*0058*/ 	.byte	0x03, 0x19
        /*005a*/ 	.short	0x0018


	//----- nvinfo : EIATTR_PARAM_CBANK
	.align		4
        /*005c*/ 	.byte	0x04, 0x0a
        /*005e*/ 	.short	(.L_17 - .L_16)
	.align		4
.L_16:
        /*0060*/ 	.word	index@(.nv.constant0._Z14matmul_advancePiS_S_)
        /*0064*/ 	.short	0x0380
        /*0066*/ 	.short	0x0018


	//----- nvinfo : EIATTR_SW_WAR
	.align		4
.L_17:
        /*0068*/ 	.byte	0x04, 0x36
        /*006a*/ 	.short	(.L_19 - .L_18)
.L_18:
        /*006c*/ 	.word	0x00000008
.L_19:


//--------------------- .nv.callgraph             --------------------------
	.section	.nv.callgraph,"",@"SHT_CUDA_CALLGRAPH"
	.align	4
	.sectionentsize	8
	.align		4
        /*0000*/ 	.word	0x00000000
	.align		4
        /*0004*/ 	.word	0xffffffff
	.align		4
        /*0008*/ 	.word	0x00000000
	.align		4
        /*000c*/ 	.word	0xfffffffe
	.align		4
        /*0010*/ 	.word	0x00000000
	.align		4
        /*0014*/ 	.word	0xfffffffd
	.align		4
        /*0018*/ 	.word	0x00000000
	.align		4
        /*001c*/ 	.word	0xfffffffc


//--------------------- .text._Z14matmul_advancePiS_S_ --------------------------
	.section	.text._Z14matmul_advancePiS_S_,"ax",@progbits
	.align	128
        .global         _Z14matmul_advancePiS_S_
        .type           _Z14matmul_advancePiS_S_,@function
        .size           _Z14matmul_advancePiS_S_,(.L_x_1 - _Z14matmul_advancePiS_S_)
        .other          _Z14matmul_advancePiS_S_,@"STO_CUDA_ENTRY STV_DEFAULT"
_Z14matmul_advancePiS_S_:
.text._Z14matmul_advancePiS_S_:
[----:B------:R-:W-:Y:S01]  /*0000*/  LDC R1, c[0x0][0x37c] ;  /* 0x0000df00ff017b82 */ /* 0x000fe20000000800 */
[----:B------:R-:W0:Y:S07]  /*0010*/  S2R R9, SR_TID.X ;  /* 0x0000000000097919 */ /* 0x000e2e0000002100 */
[----:B------:R-:W0:Y:S01]  /*0020*/  S2UR UR4, SR_CTAID.X ;  /* 0x00000000000479c3 */ /* 0x000e220000002500 */
[----:B------:R-:W1:Y:S01]  /*0030*/  LDCU.64 UR8, c[0x0][0x380] ;  /* 0x00007000ff0877ac */ /* 0x000e620008000a00 */
[----:B------:R-:W2:Y:S01]  /*0040*/  S2R R10, SR_TID.Y ;  /* 0x00000000000a7919 */ /* 0x000ea20000002200 */
[----:B------:R-:W3:Y:S05]  /*0050*/  S2R R11, SR_TID.Z ;  /* 0x00000000000b7919 */ /* 0x000eea0000002300 */
[----:B------:R-:W0:Y:S08]  /*0060*/  LDC R0, c[0x0][0x360] ;  /* 0x0000d800ff007b82 */ /* 0x000e300000000800 */
[----:B------:R-:W2:Y:S08]  /*0070*/  S2UR UR6, SR_CTAID.Y ;  /* 0x00000000000679c3 */ /* 0x000eb00000002600 */
[----:B------:R-:W2:Y:S08]  /*0080*/  LDC R6, c[0x0][0x364] ;  /* 0x0000d900ff067b82 */ /* 0x000eb00000000800 */
[----:B------:R-:W4:Y:S01]  /*0090*/  LDC.64 R2, c[0x0][0x388] ;  /* 0x0000e200ff027b82 */ /* 0x000f220000000a00 */
[----:B0-----:R-:W-:Y:S01]  /*00a0*/  IMAD R0, R0, UR4, R9 ;  /* 0x0000000400007c24 */ /* 0x001fe2000f8e0209 */
[----:B------:R-:W0:Y:S03]  /*00b0*/  LDCU.64 UR4, c[0x0][0x358] ;  /* 0x00006b00ff0477ac */ /* 0x000e260008000a00 */
[----:B------:R-:W-:-:S05]  /*00c0*/  IMAD R4, R0, 0x3, RZ ;  /* 0x0000000300047824 */ /* 0x000fca00078e02ff */
[----:B---3--:R-:W-:-:S04]  /*00d0*/  IADD3 R7, P0, PT, R4, R11, RZ ;  /* 0x0000000b04077210 */ /* 0x008fc80007f1e0ff */
[----:B------:R-:W-:Y:S01]  /*00e0*/  LEA.HI.X.SX32 R8, R4, RZ, 0x1, P0 ;  /* 0x000000ff04087211 */ /* 0x000fe200000f0eff */
[----:B--2---:R-:W-:Y:S01]  /*00f0*/  IMAD R6, R6, UR6, R10 ;  /* 0x0000000606067c24 */ /* 0x004fe2000f8e020a */
[----:B-1----:R-:W-:-:S03]  /*0100*/  LEA R4, P0, R7, UR8, 0x2 ;  /* 0x0000000807047c11 */ /* 0x002fc6000f8010ff */
[----:B------:R-:W-:-:S04]  /*0110*/  IMAD R5, R11, 0x20, R6 ;  /* 0x000000200b057824 */ /* 0x000fc800078e0206 */
[----:B----4-:R-:W-:Y:S01]  /*0120*/  IMAD.WIDE.U32 R2, R5, 0x4, R2 ;  /* 0x0000000405027825 */ /* 0x010fe200078e0002 */
[----:B------:R-:W-:-:S05]  /*0130*/  LEA.HI.X R5, R7, UR9, R8, 0x2, P0 ;  /* 0x0000000907057c11 */ /* 0x000fca00080f1408 */
[----:B0-----:R-:W2:Y:S04]  /*0140*/  LDG.E R3, desc[UR4][R2.64] ;  /* 0x0000000402037981 */ /* 0x001ea8000c1e1900 */
[----:B------:R-:W2:Y:S01]  /*0150*/  LDG.E R4, desc[UR4][R4.64] ;  /* 0x0000000404047981 */ /* 0x000ea2000c1e1900 */
[----:B------:R-:W-:Y:S02]  /*0160*/  MOV R7, 0x400 ;  /* 0x0000040000077802 */ /* 0x000fe40000000f00 */
[----:B------:R-:W-:Y:S01]  /*0170*/  ISETP.NE.AND P0, PT, R11, RZ, PT ;  /* 0x000000ff0b00720c */ /* 0x000fe20003f05270 */
[----:B------:R-:W0:Y:S02]  /*0180*/  S2R R8, SR_CgaCtaId ;  /* 0x0000000000087919 */ /* 0x000e240000008800 */
[----:B0-----:R-:W-:-:S05]  /*0190*/  LEA R7, R8, R7, 0x18 ;  /* 0x0000000708077211 */ /* 0x001fca00078ec0ff */
[----:B------:R-:W-:-:S04]  /*01a0*/  IMAD R7, R9, 0xc0, R7 ;  /* 0x000000c009077824 */ /* 0x000fc800078e0207 */
[----:B------:R-:W-:-:S04]  /*01b0*/  IMAD R8, R10, 0xc, R7 ;  /* 0x0000000c0a087824 */ /* 0x000fc800078e0207 */
[----:B------:R-:W-:Y:S02]  /*01c0*/  IMAD R10, R11, 0x4, R8 ;  /* 0x000000040b0a7824 */ /* 0x000fe400078e0208 */
[----:B--2---:R-:W-:-:S05]  /*01d0*/  IMAD R7, R4, R3, RZ ;  /* 0x0000000304077224 */ /* 0x004fca00078e02ff */
[----:B------:R-:W-:Y:S01]  /*01e0*/  STS [R10], R7 ;  /* 0x000000070a007388 */ /* 0x000fe20000000800 */
[----:B------:R-:W-:Y:S06]  /*01f0*/  BAR.SYNC.DEFER_BLOCKING 0x0 ;  /* 0x0000000000007b1d */ /* 0x000fec0000010000 */
[----:B------:R-:W-:Y:S04]  /*0200*/  @!P0 LDS R2, [R8+0x4] ;  /* 0x0000040008028984 */ /* 0x000fe80000000800 */
[----:B------:R-:W0:Y:S02]  /*0210*/  @!P0 LDS R3, [R8] ;  /* 0x0000000008038984 */ /* 0x000e240000000800 */
[----:B0-----:R-:W-:-:S05]  /*0220*/  @!P0 IMAD R3, R2, 0x2, R3 ;  /* 0x0000000202038824 */ /* 0x001fca00078e0203 */
[----:B------:R0:W-:Y:S01]  /*0230*/  @!P0 STS [R8], R3 ;  /* 0x0000000308008388 */ /* 0x0001e20000000800 */
[----:B------:R-:W-:Y:S06]  /*0240*/  BAR.SYNC.DEFER_BLOCKING 0x0 ;  /* 0x0000000000007b1d */ /* 0x000fec0000010000 */
[----:B------:R-:W-:Y:S05]  /*0250*/  @P0 EXIT ;  /* 0x000000000000094d */ /* 0x000fea0003800000 */
[----:B------:R-:W1:Y:S01]  /*0260*/  LDS R5, [R8] ;  /* 0x0000000008057984 */ /* 0x000e620000000800 */
[----:B------:R-:W2:Y:S01]  /*0270*/  LDCU.64 UR6, c[0x0][0x390] ;  /* 0x00007200ff0677ac */ /* 0x000ea20008000a00 */
[----:B0-----:R-:W-:-:S05]  /*0280*/  IMAD.SHL.U32 R3, R0, 0x20, RZ ;  /* 0x0000002000037824 */ /* 0x001fca00078e00ff */
[----:B------:R-:W-:-:S04]  /*0290*/  IADD3 R6, P0, PT, R6, R3, RZ ;  /* 0x0000000306067210 */ /* 0x000fc80007f1e0ff */
[----:B------:R-:W-:Y:S02]  /*02a0*/  LEA.HI.X.SX32 R3, R3, RZ, 0x1, P0 ;  /* 0x000000ff03037211 */ /* 0x000fe400000f0eff */
[----:B--2---:R-:W-:-:S04]  /*02b0*/  LEA R2, P0, R6, UR6, 0x2 ;  /* 0x0000000606027c11 */ /* 0x004fc8000f8010ff */
[----:B------:R-:W-:-:S05]  /*02c0*/  LEA.HI.X R3, R6, UR7, R3, 0x2, P0 ;  /* 0x0000000706037c11 */ /* 0x000fca00080f1403 */
[----:B-1----:R-:W-:Y:S01]  /*02d0*/  STG.E desc[UR4][R2.64], R5 ;  /* 0x0000000502007986 */ /* 0x002fe2000c101904 */
[----:B------:R-:W-:Y:S05]  /*02e0*/  EXIT ;  /* 0x000000000000794d */ /* 0x000fea0003800000 */
.L_x_0:
[----:B------:R-:W-:-:S00]  /*02f0*/  BRA `(.L_x_0) ;  /* 0xfffffffc00fc7947 */ /* 0x000fc0000383ffff */
[----:B------:R-:W-:-:S00]  /*0300*/  NOP ;  /* 0x0000000000007918 */ /* 0x000fc00000000000 */
[----:B------:R-:W-:-:S00]  /*0310*/  NOP ;  /* 0x0000000000007918 */ /* 0x000fc00000000000 */
[----:B------:R-:W-:-:S00]  /*0320*/  NOP ;  /* 0x0000000000007918 */ /* 0x000fc00000000000 */
[----:B------:R-:W-:-:S00]  /*0330*/  NOP ;  /* 0x0000000000007918 */ /* 0x000fc00000000000 */
[----:B------:R-:W-:-:S00]  /*0340*/  NOP ;  /* 0x0000000000007918 */ /* 0x000fc00000000000 */
[----:B------:R-:W-:-:S00]  /*0350*/  NOP ;  /* 0x0000000000007918 */ /* 0x000fc00000000000 */
[----:B------:R-:W-:-:S00]  /*0360*/  NOP ;  /* 0x0000000000007918 */ /* 0x000fc00000000000 */
[----:B------:R-:W-:-:S00]  /*0370*/  NOP ;  /* 0x0000000000007918 */ /* 0x000fc00000000000 */
.L_x_1:


//--------------------- .nv.shared._Z14matmul_advancePiS_S_ --------------------------
	.section	.nv.shared._Z14matmul_advancePiS_S_,"aw",@nobits
	.sectionflags	@""
	.align	4
.nv.shared._Z14matmul_advancePiS_S_:
	.zero		4096


//--------------------- .nv.shared.reserved.0     --------------------------
	.section	.nv.shared.reserved.0,"aw",@nobits
	.weak		__nv_reservedSMEM_offset_0_alias
	.size		__nv_reservedSMEM_offset_0_alias, 0, 64
	.other		__nv_reservedSMEM_offset_0_alias,@"STO_CUDA_RESERVED_SHARED STV_DEFAULT"
__nv_reservedSMEM_offset_0_alias:
	.zero		0
	.zero		64


//--------------------- .nv.constant0._Z14matmul_advancePiS_S_ --------------------------
	.section	.nv.constant0._Z14matmul_advancePiS_S_,"a",@progbits
	.sectionflags	@""
	.align	4
.nv.constant0._Z14matmul_advancePiS_S_:
	.zero		920


//--------------------- SYMBOLS --------------------------

	.type		.nv.reservedSmem.offset0,@object
	.size		.nv.reservedSmem.offset0,0x4
	.type		.nv.reservedSmem.cap,@object
	.size		.nv.reservedSmem.cap,0x4
